	.headerflags	@"EF_CUDA_TEXMODE_UNIFIED EF_CUDA_64BIT_ADDRESS EF_CUDA_ACCELERATORS EF_CUDA_SM90 EF_CUDA_VIRTUAL_SM(EF_CUDA_SM90)"
	.elftype	@"ET_EXEC"


//--------------------- .nv.info                  --------------------------
	.section	.nv.info,"",@"SHT_CUDA_INFO"
	.align	4


	//----- nvinfo : EIATTR_REGCOUNT
	.align		4
        /*0000*/ 	.byte	0x04, 0x2f
        /*0002*/ 	.short	(.L_3 - .L_2)
	.align		4
.L_2:
        /*0004*/ 	.word	index@(triton_poi_fused__native_batch_norm_legit_no_training_relu_45)
        /*0008*/ 	.word	0x00000011


	//----- nvinfo : EIATTR_MIN_STACK_SIZE
	.align		4
.L_3:
        /*000c*/ 	.byte	0x04, 0x12
        /*000e*/ 	.short	(.L_5 - .L_4)
	.align		4
.L_4:
        /*0010*/ 	.word	index@(triton_poi_fused__native_batch_norm_legit_no_training_relu_45)
        /*0014*/ 	.word	0x00000000


	//----- nvinfo : EIATTR_FRAME_SIZE
	.align		4
.L_5:
        /*0018*/ 	.byte	0x04, 0x11
        /*001a*/ 	.short	(.L_7 - .L_6)
	.align		4
.L_6:
        /*001c*/ 	.word	index@(triton_poi_fused__native_batch_norm_legit_no_training_relu_45)
        /*0020*/ 	.word	0x00000000


	//----- nvinfo : EIATTR_MIN_STACK_SIZE
	.align		4
.L_7:
        /*0024*/ 	.byte	0x04, 0x12
        /*0026*/ 	.short	(.L_9 - .L_8)
	.align		4
.L_8:
        /*0028*/ 	.word	index@(triton_poi_fused__native_batch_norm_legit_no_training_relu_45)
        /*002c*/ 	.word	0x00000000
.L_9:


//--------------------- .nv.info.triton_poi_fused__native_batch_norm_legit_no_training_relu_45 --------------------------
	.section	.nv.info.triton_poi_fused__native_batch_norm_legit_no_training_relu_45,"",@"SHT_CUDA_INFO"
	.sectionflags	@""
	.align	4


	//----- nvinfo : EIATTR_CUDA_API_VERSION
	.align		4
        /*0000*/ 	.byte	0x04, 0x37
        /*0002*/ 	.short	(.L_11 - .L_10)
.L_10:
        /*0004*/ 	.word	0x0000007c


	//----- nvinfo : EIATTR_KPARAM_INFO
	.align		4
.L_11:
        /*0008*/ 	.byte	0x04, 0x17
        /*000a*/ 	.short	(.L_13 - .L_12)
.L_12:
        /*000c*/ 	.word	0x00000000
        /*0010*/ 	.short	0x0006
        /*0012*/ 	.short	0x0030
        /*0014*/ 	.byte	0x00, 0xf0, 0x11, 0x00


	//----- nvinfo : EIATTR_KPARAM_INFO
	.align		4
.L_13:
        /*0018*/ 	.byte	0x04, 0x17
        /*001a*/ 	.short	(.L_15 - .L_14)
.L_14:
        /*001c*/ 	.word	0x00000000
        /*0020*/ 	.short	0x0005
        /*0022*/ 	.short	0x0028
        /*0024*/ 	.byte	0x00, 0xf4, 0x21, 0x00


	//----- nvinfo : EIATTR_KPARAM_INFO
	.align		4
.L_15:
        /*0028*/ 	.byte	0x04, 0x17
        /*002a*/ 	.short	(.L_17 - .L_16)
.L_16:
        /*002c*/ 	.word	0x00000000
        /*0030*/ 	.short	0x0004
        /*0032*/ 	.short	0x0020
        /*0034*/ 	.byte	0x00, 0xf4, 0x21, 0x00


	//----- nvinfo : EIATTR_KPARAM_INFO
	.align		4
.L_17:
        /*0038*/ 	.byte	0x04, 0x17
        /*003a*/ 	.short	(.L_19 - .L_18)
.L_18:
        /*003c*/ 	.word	0x00000000
        /*0040*/ 	.short	0x0003
        /*0042*/ 	.short	0x0018
        /*0044*/ 	.byte	0x00, 0xf4, 0x21, 0x00


	//----- nvinfo : EIATTR_KPARAM_INFO
	.align		4
.L_19:
        /*0048*/ 	.byte	0x04, 0x17
        /*004a*/ 	.short	(.L_21 - .L_20)
.L_20:
        /*004c*/ 	.word	0x00000000
        /*0050*/ 	.short	0x0002
        /*0052*/ 	.short	0x0010
        /*0054*/ 	.byte	0x00, 0xf4, 0x21, 0x00


	//----- nvinfo : EIATTR_KPARAM_INFO
	.align		4
.L_21:
        /*0058*/ 	.byte	0x04, 0x17
        /*005a*/ 	.short	(.L_23 - .L_22)
.L_22:
        /*005c*/ 	.word	0x00000000
        /*0060*/ 	.short	0x0001
        /*0062*/ 	.short	0x0008
        /*0064*/ 	.byte	0x00, 0xf4, 0x21, 0x00


	//----- nvinfo : EIATTR_KPARAM_INFO
	.align		4
.L_23:
        /*0068*/ 	.byte	0x04, 0x17
        /*006a*/ 	.short	(.L_25 - .L_24)
.L_24:
        /*006c*/ 	.word	0x00000000
        /*0070*/ 	.short	0x0000
        /*0072*/ 	.short	0x0000
        /*0074*/ 	.byte	0x00, 0xf4, 0x21, 0x00


	//----- nvinfo : EIATTR_SPARSE_MMA_MASK
	.align		4
.L_25:
        /*0078*/ 	.byte	0x03, 0x50
        /*007a*/ 	.short	0x0000


	//----- nvinfo : EIATTR_MAXREG_COUNT
	.align		4
        /*007c*/ 	.byte	0x03, 0x1b
        /*007e*/ 	.short	0x00ff


	//----- nvinfo : EIATTR_EXIT_INSTR_OFFSETS
	.align		4
        /*0080*/ 	.byte	0x04, 0x1c
        /*0082*/ 	.short	(.L_27 - .L_26)


	//   ....[0]....
.L_26:
        /*0084*/ 	.word	0x00000370


	//----- nvinfo : EIATTR_REQNTID
	.align		4
.L_27:
        /*0088*/ 	.byte	0x04, 0x10
        /*008a*/ 	.short	(.L_29 - .L_28)
.L_28:
        /*008c*/ 	.word	0x00000100
        /*0090*/ 	.word	0x00000001
        /*0094*/ 	.word	0x00000001


	//----- nvinfo : EIATTR_CBANK_PARAM_SIZE
	.align		4
.L_29:
        /*0098*/ 	.byte	0x03, 0x19
        /*009a*/ 	.short	0x0034


	//----- nvinfo : EIATTR_PARAM_CBANK
	.align		4
        /*009c*/ 	.byte	0x04, 0x0a
        /*009e*/ 	.short	(.L_31 - .L_30)
	.align		4
.L_30:
        /*00a0*/ 	.word	index@(.nv.constant0.triton_poi_fused__native_batch_norm_legit_no_training_relu_45)
        /*00a4*/ 	.short	0x0210
        /*00a6*/ 	.short	0x0034


	//----- nvinfo : EIATTR_SW_WAR
	.align		4
.L_31:
        /*00a8*/ 	.byte	0x04, 0x36
        /*00aa*/ 	.short	(.L_33 - .L_32)
.L_32:
        /*00ac*/ 	.word	0x00000008
.L_33:


//--------------------- .nv.callgraph             --------------------------
	.section	.nv.callgraph,"",@"SHT_CUDA_CALLGRAPH"
	.align	4
	.sectionentsize	8
	.align		4
        /*0000*/ 	.word	0x00000000
	.align		4
        /*0004*/ 	.word	0xffffffff
	.align		4
        /*0008*/ 	.word	0x00000000
	.align		4
        /*000c*/ 	.word	0xfffffffe
	.align		4
        /*0010*/ 	.word	0x00000000
	.align		4
        /*0014*/ 	.word	0xfffffffd
	.align		4
        /*0018*/ 	.word	0x00000000
	.align		4
        /*001c*/ 	.word	0xfffffffc


//--------------------- .nv.constant4             --------------------------
	.section	.nv.constant4,"a",@progbits
	.align	8
	.align		8
.nv.constant4:
        /*0000*/ 	.dword	_$_str
	.align		8
        /*0008*/ 	.dword	_$_str_$_2


//--------------------- .text.triton_poi_fused__native_batch_norm_legit_no_training_relu_45 --------------------------
	.section	.text.triton_poi_fused__native_batch_norm_legit_no_training_relu_45,"ax",@progbits
	.align	128
        .global         triton_poi_fused__native_batch_norm_legit_no_training_relu_45
        .type           triton_poi_fused__native_batch_norm_legit_no_training_relu_45,@function
        .size           triton_poi_fused__native_batch_norm_legit_no_training_relu_45,(.L_x_1 - triton_poi_fused__native_batch_norm_legit_no_training_relu_45)
        .other          triton_poi_fused__native_batch_norm_legit_no_training_relu_45,@"STO_CUDA_ENTRY STV_DEFAULT"
triton_poi_fused__native_batch_norm_legit_no_training_relu_45:
.text.triton_poi_fused__native_batch_norm_legit_no_training_relu_45:
[----:B------:R-:W-:Y:S01]  /*0000*/  LDC R1, c[0x0][0x28] ;  /* 0x00000a00ff017b82 */ /* 0x000fe20000000800 */
[----:B------:R-:W1:Y:S01]  /*0010*/  S2R R0, SR_TID.X ;  /* 0x0000000000007919 */ /* 0x000e620000002100 */
[----:B------:R-:W-:-:S06]  /*0020*/  HFMA2.MMA R2, -RZ, RZ, 0, 0 ;  /* 0x00000000ff027435 */ /* 0x000fcc00000001ff */
[----:B------:R-:W2:Y:S01]  /*0030*/  LDC.64 R6, c[0x0][0x220] ;  /* 0x00008800ff067b82 */ /* 0x000ea20000000a00 */
[----:B------:R-:W-:Y:S01]  /*0040*/  ULDC.64 UR4, c[0x0][0x208] ;  /* 0x0000820000047ab9 */ /* 0x000fe20000000a00 */
[----:B------:R-:W3:Y:S06]  /*0050*/  S2R R5, SR_CTAID.X ;  /* 0x0000000000057919 */ /* 0x000eec0000002500 */
[----:B------:R-:W4:Y:S08]  /*0060*/  LDC.64 R8, c[0x0][0x228] ;  /* 0x00008a00ff087b82 */ /* 0x000f300000000a00 */
[----:B------:R-:W5:Y:S01]  /*0070*/  LDC.64 R10, c[0x0][0x230] ;  /* 0x00008c00ff0a7b82 */ /* 0x000f620000000a00 */
[----:B-1----:R-:W-:-:S02]  /*0080*/  SHF.L.U32 R0, R0, 0x1, RZ ;  /* 0x0000000100007819 */ /* 0x002fc400000006ff */
[----:B---3--:R-:W-:Y:S02]  /*0090*/  SHF.R.S32.HI R3, RZ, 0x16, R5 ;  /* 0x00000016ff037819 */ /* 0x008fe40000011405 */
[----:B------:R-:W-:Y:S02]  /*00a0*/  LOP3.LUT R0, R0, 0x1fe, RZ, 0xc0, !PT ;  /* 0x000001fe00007812 */ /* 0x000fe400078ec0ff */
[----:B------:R-:W-:Y:S02]  /*00b0*/  SGXT R3, R3, 0x1 ;  /* 0x000000010303781a */ /* 0x000fe40000000200 */
[----:B------:R-:W-:-:S04]  /*00c0*/  LEA R0, R5, R0, 0x9 ;  /* 0x0000000005007211 */ /* 0x000fc800078e48ff */
[----:B------:R-:W-:-:S04]  /*00d0*/  LEA.HI R3, R3, R0, RZ, 0xa ;  /* 0x0000000003037211 */ /* 0x000fc800078f50ff */
[----:B------:R-:W-:-:S05]  /*00e0*/  SHF.R.S32.HI R3, RZ, 0xa, R3 ;  /* 0x0000000aff037819 */ /* 0x000fca0000011403 */
[----:B------:R-:W-:-:S05]  /*00f0*/  IMAD.HI R2, R3, -0x77777777, R2 ;  /* 0x8888888903027827 */ /* 0x000fca00078e0202 */
[----:B------:R-:W-:-:S04]  /*0100*/  SHF.R.U32.HI R5, RZ, 0x1f, R2 ;  /* 0x0000001fff057819 */ /* 0x000fc80000011602 */
[----:B------:R-:W-:-:S05]  /*0110*/  LEA.HI.SX32 R5, R2, R5, 0x19 ;  /* 0x0000000502057211 */ /* 0x000fca00078fcaff */
[----:B------:R-:W-:Y:S02]  /*0120*/  IMAD R13, R5, -0xf0, R3 ;  /* 0xffffff10050d7824 */ /* 0x000fe400078e0203 */
[----:B------:R-:W1:Y:S02]  /*0130*/  LDC.64 R2, c[0x0][0x210] ;  /* 0x00008400ff027b82 */ /* 0x000e640000000a00 */
[----:B--2---:R-:W-:-:S06]  /*0140*/  IMAD.WIDE R6, R13, 0x4, R6 ;  /* 0x000000040d067825 */ /* 0x004fcc00078e0206 */
[----:B------:R-:W2:Y:S01]  /*0150*/  LDG.E.EL R6, desc[UR4][R6.64] ;  /* 0x0000000406067981 */ /* 0x000ea2000c2e1900 */
[----:B------:R-:W3:Y:S01]  /*0160*/  LDC.64 R4, c[0x0][0x218] ;  /* 0x00008600ff047b82 */ /* 0x000ee20000000a00 */
[----:B----4-:R-:W-:-:S04]  /*0170*/  IMAD.WIDE R8, R13, 0x4, R8 ;  /* 0x000000040d087825 */ /* 0x010fc800078e0208 */
[----:B-----5:R-:W-:Y:S02]  /*0180*/  IMAD.WIDE R10, R13, 0x4, R10 ;  /* 0x000000040d0a7825 */ /* 0x020fe400078e020a */
[----:B------:R-:W4:Y:S04]  /*0190*/  LDG.E.EL R8, desc[UR4][R8.64] ;  /* 0x0000000408087981 */ /* 0x000f28000c2e1900 */
[----:B------:R-:W4:Y:S01]  /*01a0*/  LDG.E.EL R11, desc[UR4][R10.64] ;  /* 0x000000040a0b7981 */ /* 0x000f22000c2e1900 */
[----:B-1----:R-:W-:-:S06]  /*01b0*/  IMAD.WIDE R2, R0, 0x4, R2 ;  /* 0x0000000400027825 */ /* 0x002fcc00078e0202 */
[----:B------:R-:W5:Y:S01]  /*01c0*/  LDG.E.64 R2, desc[UR4][R2.64] ;  /* 0x0000000402027981 */ /* 0x000f62000c1e1b00 */
[----:B---3--:R-:W-:-:S05]  /*01d0*/  IMAD.WIDE R4, R13, 0x4, R4 ;  /* 0x000000040d047825 */ /* 0x008fca00078e0204 */
[----:B------:R1:W5:Y:S01]  /*01e0*/  LDG.E.EL R12, desc[UR4][R4.64] ;  /* 0x00000004040c7981 */ /* 0x000362000c2e1900 */
[----:B------:R-:W-:Y:S01]  /*01f0*/  MOV R14, 0x3e800000 ;  /* 0x3e800000000e7802 */ /* 0x000fe20000000f00 */
[----:B-1----:R-:W1:Y:S02]  /*0200*/  LDC.64 R4, c[0x0][0x238] ;  /* 0x00008e00ff047b82 */ /* 0x002e640000000a00 */
[----:B-1----:R-:W-:-:S04]  /*0210*/  IMAD.WIDE R4, R0, 0x4, R4 ;  /* 0x0000000400047825 */ /* 0x002fc800078e0204 */
[----:B--2---:R-:W-:-:S04]  /*0220*/  FADD R6, R6, 9.9999997473787516356e-06 ;  /* 0x3727c5ac06067421 */ /* 0x004fc80000000000 */
[----:B------:R-:W1:Y:S02]  /*0230*/  MUFU.SQRT R7, R6 ;  /* 0x0000000600077308 */ /* 0x000e640000002000 */
[C---:B-1----:R-:W-:Y:S02]  /*0240*/  FSETP.GT.AND P0, PT, R7.reuse, 8.50705917302346158658e+37, PT ;  /* 0x7e8000000700780b */ /* 0x042fe40003f04000 */
[----:B------:R-:W-:-:S11]  /*0250*/  FSETP.GEU.AND P1, PT, R7, 1.175494350822287508e-38, PT ;  /* 0x008000000700780b */ /* 0x000fd60003f2e000 */
[----:B------:R-:W-:-:S04]  /*0260*/  @P0 FMUL R7, R7, 0.25 ;  /* 0x3e80000007070820 */ /* 0x000fc80000400000 */
[----:B------:R-:W-:-:S06]  /*0270*/  @!P1 FMUL R7, R7, 16777216 ;  /* 0x4b80000007079820 */ /* 0x000fcc0000400000 */
[----:B------:R-:W1:Y:S01]  /*0280*/  MUFU.RCP R7, R7 ;  /* 0x0000000700077308 */ /* 0x000e620000001000 */
[----:B------:R-:W-:Y:S01]  /*0290*/  FSEL R14, R14, 1, P0 ;  /* 0x3f8000000e0e7808 */ /* 0x000fe20000000000 */
[----:B-----5:R-:W-:-:S04]  /*02a0*/  FADD R2, R2, -R12 ;  /* 0x8000000c02027221 */ /* 0x020fc80000000000 */
[----:B------:R-:W-:Y:S01]  /*02b0*/  @!P1 FMUL R14, R14, 16777216 ;  /* 0x4b8000000e0e9820 */ /* 0x000fe20000400000 */
[----:B------:R-:W-:-:S03]  /*02c0*/  FADD R3, R3, -R12 ;  /* 0x8000000c03037221 */ /* 0x000fc60000000000 */
[----:B-1----:R-:W-:-:S04]  /*02d0*/  FMUL R14, R7, R14 ;  /* 0x0000000e070e7220 */ /* 0x002fc80000400000 */
[-C--:B------:R-:W-:Y:S01]  /*02e0*/  FMUL R2, R2, R14.reuse ;  /* 0x0000000e02027220 */ /* 0x080fe20000400000 */
[----:B------:R-:W-:-:S03]  /*02f0*/  FMUL R14, R3, R14 ;  /* 0x0000000e030e7220 */ /* 0x000fc60000400000 */
[C-C-:B----4-:R-:W-:Y:S01]  /*0300*/  FFMA R2, R8.reuse, R2, R11.reuse ;  /* 0x0000000208027223 */ /* 0x150fe2000000000b */
[----:B------:R-:W-:-:S04]  /*0310*/  FFMA R14, R8, R14, R11 ;  /* 0x0000000e080e7223 */ /* 0x000fc8000000000b */
[----:B------:R-:W-:Y:S02]  /*0320*/  FSETP.GEU.AND P0, PT, R2, RZ, PT ;  /* 0x000000ff0200720b */ /* 0x000fe40003f0e000 */
[----:B------:R-:W-:Y:S02]  /*0330*/  FSETP.GEU.AND P1, PT, R14, RZ, PT ;  /* 0x000000ff0e00720b */ /* 0x000fe40003f2e000 */
[----:B------:R-:W-:Y:S02]  /*0340*/  FSEL R2, R2, RZ, P0 ;  /* 0x000000ff02027208 */ /* 0x000fe40000000000 */
[----:B------:R-:W-:-:S05]  /*0350*/  FSEL R3, R14, RZ, P1 ;  /* 0x000000ff0e037208 */ /* 0x000fca0000800000 */
[----:B------:R-:W-:Y:S01]  /*0360*/  STG.E.64 desc[UR4][R4.64], R2 ;  /* 0x0000000204007986 */ /* 0x000fe2000c101b04 */
[----:B------:R-:W-:Y:S05]  /*0370*/  EXIT ;  /* 0x000000000000794d */ /* 0x000fea0003800000 */
.L_x_0:
[----:B------:R-:W-:-:S00]  /*0380*/  BRA `(.L_x_0) ;  /* 0xfffffffc00fc7947 */ /* 0x000fc0000383ffff */
[----:B------:R-:W-:-:S00]  /*0390*/  NOP ;  /* 0x0000000000007918 */ /* 0x000fc00000000000 */
        /* <DEDUP_REMOVED lines=14> */
.L_x_1:


//--------------------- .nv.global.init           --------------------------
	.section	.nv.global.init,"aw",@progbits
.nv.global.init:
	.type		_$_str,@object
	.size		_$_str,(_$_str_$_2 - _$_str)
_$_str:
        /*0000*/ 	.byte	0x5f, 0x5f, 0x43, 0x55, 0x44, 0x41, 0x5f, 0x46, 0x54, 0x5a, 0x00
	.type		_$_str_$_2,@object
	.size		_$_str_$_2,(.L_1 - _$_str_$_2)
_$_str_$_2:
        /*000b*/ 	.byte	0x5f, 0x5f, 0x43, 0x55, 0x44, 0x41, 0x5f, 0x50, 0x52, 0x45, 0x43, 0x5f, 0x53, 0x51, 0x52, 0x54
        /*001b*/ 	.byte	0x00
.L_1:


//--------------------- .nv.constant0.triton_poi_fused__native_batch_norm_legit_no_training_relu_45 --------------------------
	.section	.nv.constant0.triton_poi_fused__native_batch_norm_legit_no_training_relu_45,"a",@progbits
	.sectionflags	@""
	.align	4
.nv.constant0.triton_poi_fused__native_batch_norm_legit_no_training_relu_45:
	.zero		580
